//
// Generated by NVIDIA NVVM Compiler
//
// Compiler Build ID: CL-36424714
// Cuda compilation tools, release 13.0, V13.0.88
// Based on NVVM 20.0.0
//

.version 9.0
.target sm_100
.address_size 64

	// .globl	_Z10ArrayStatsPfS_S_S_S_i
// _ZZ10ArrayStatsPfS_S_S_S_iE7min_val has been demoted
// _ZZ10ArrayStatsPfS_S_S_S_iE7max_val has been demoted
// _ZZ10ArrayStatsPfS_S_S_S_iE7sum_val has been demoted
// _ZZ10ArrayStatsPfS_S_S_S_iE7sqr_val has been demoted

.visible .entry _Z10ArrayStatsPfS_S_S_S_i(
	.param .u64 .ptr .align 1 _Z10ArrayStatsPfS_S_S_S_i_param_0,
	.param .u64 .ptr .align 1 _Z10ArrayStatsPfS_S_S_S_i_param_1,
	.param .u64 .ptr .align 1 _Z10ArrayStatsPfS_S_S_S_i_param_2,
	.param .u64 .ptr .align 1 _Z10ArrayStatsPfS_S_S_S_i_param_3,
	.param .u64 .ptr .align 1 _Z10ArrayStatsPfS_S_S_S_i_param_4,
	.param .u32 _Z10ArrayStatsPfS_S_S_S_i_param_5
)
{
	.reg .pred 	%p<11>;
	.reg .b32 	%r<52>;
	.reg .b32 	%f<89>;
	.reg .b64 	%rd<19>;
	// demoted variable
	.shared .align 4 .b8 _ZZ10ArrayStatsPfS_S_S_S_iE7min_val[1024];
	// demoted variable
	.shared .align 4 .b8 _ZZ10ArrayStatsPfS_S_S_S_iE7max_val[1024];
	// demoted variable
	.shared .align 4 .b8 _ZZ10ArrayStatsPfS_S_S_S_iE7sum_val[1024];
	// demoted variable
	.shared .align 4 .b8 _ZZ10ArrayStatsPfS_S_S_S_iE7sqr_val[1024];
	ld.param.u64 	%rd6, [_Z10ArrayStatsPfS_S_S_S_i_param_0];
	ld.param.u64 	%rd2, [_Z10ArrayStatsPfS_S_S_S_i_param_1];
	ld.param.u64 	%rd3, [_Z10ArrayStatsPfS_S_S_S_i_param_2];
	ld.param.u64 	%rd4, [_Z10ArrayStatsPfS_S_S_S_i_param_3];
	ld.param.u64 	%rd5, [_Z10ArrayStatsPfS_S_S_S_i_param_4];
	ld.param.u32 	%r20, [_Z10ArrayStatsPfS_S_S_S_i_param_5];
	cvta.to.global.u64 	%rd1, %rd6;
	mov.u32 	%r51, %ntid.x;
	mov.u32 	%r21, %nctaid.x;
	mul.lo.s32 	%r2, %r51, %r21;
	mov.u32 	%r22, %ctaid.x;
	mov.u32 	%r3, %tid.x;
	mad.lo.s32 	%r49, %r22, %r51, %r3;
	setp.ge.s32 	%p1, %r49, %r20;
	mov.f32 	%f86, 0f00000000;
	mov.f32 	%f85, 0f7F7FFFFF;
	mov.f32 	%f87, %f86;
	mov.f32 	%f88, %f86;
	@%p1 bra 	$L__BB0_7;
	add.s32 	%r23, %r49, %r2;
	max.s32 	%r24, %r20, %r23;
	setp.lt.s32 	%p2, %r23, %r20;
	selp.u32 	%r25, 1, 0, %p2;
	add.s32 	%r26, %r23, %r25;
	sub.s32 	%r27, %r24, %r26;
	div.u32 	%r28, %r27, %r2;
	add.s32 	%r5, %r28, %r25;
	and.b32  	%r29, %r5, 3;
	setp.eq.s32 	%p3, %r29, 3;
	mov.f32 	%f85, 0f7F7FFFFF;
	mov.f32 	%f88, 0f00000000;
	mov.f32 	%f87, %f88;
	mov.f32 	%f86, %f88;
	@%p3 bra 	$L__BB0_4;
	add.s32 	%r30, %r5, 1;
	and.b32  	%r31, %r30, 3;
	neg.s32 	%r47, %r31;
	mov.f32 	%f85, 0f7F7FFFFF;
	mov.f32 	%f88, 0f00000000;
$L__BB0_3:
	.pragma "nounroll";
	mul.wide.s32 	%rd7, %r49, 4;
	add.s64 	%rd8, %rd1, %rd7;
	ld.global.f32 	%f36, [%rd8];
	add.f32 	%f87, %f87, %f36;
	fma.rn.f32 	%f88, %f36, %f36, %f88;
	min.f32 	%f85, %f85, %f36;
	max.f32 	%f86, %f86, %f36;
	add.s32 	%r49, %r49, %r2;
	add.s32 	%r47, %r47, 1;
	setp.ne.s32 	%p4, %r47, 0;
	@%p4 bra 	$L__BB0_3;
$L__BB0_4:
	setp.lt.u32 	%p5, %r5, 3;
	@%p5 bra 	$L__BB0_7;
	mul.wide.s32 	%rd11, %r2, 4;
	shl.b32 	%r32, %r2, 2;
$L__BB0_6:
	mul.wide.s32 	%rd9, %r49, 4;
	add.s64 	%rd10, %rd1, %rd9;
	ld.global.f32 	%f37, [%rd10];
	add.f32 	%f38, %f87, %f37;
	fma.rn.f32 	%f39, %f37, %f37, %f88;
	min.f32 	%f40, %f85, %f37;
	max.f32 	%f41, %f86, %f37;
	add.s64 	%rd12, %rd10, %rd11;
	ld.global.f32 	%f42, [%rd12];
	add.f32 	%f43, %f38, %f42;
	fma.rn.f32 	%f44, %f42, %f42, %f39;
	min.f32 	%f45, %f40, %f42;
	max.f32 	%f46, %f41, %f42;
	add.s64 	%rd13, %rd12, %rd11;
	ld.global.f32 	%f47, [%rd13];
	add.f32 	%f48, %f43, %f47;
	fma.rn.f32 	%f49, %f47, %f47, %f44;
	min.f32 	%f50, %f45, %f47;
	max.f32 	%f51, %f46, %f47;
	add.s64 	%rd14, %rd13, %rd11;
	ld.global.f32 	%f52, [%rd14];
	add.f32 	%f87, %f48, %f52;
	fma.rn.f32 	%f88, %f52, %f52, %f49;
	min.f32 	%f85, %f50, %f52;
	max.f32 	%f86, %f51, %f52;
	add.s32 	%r49, %r32, %r49;
	setp.lt.s32 	%p6, %r49, %r20;
	@%p6 bra 	$L__BB0_6;
$L__BB0_7:
	shl.b32 	%r33, %r3, 2;
	mov.u32 	%r34, _ZZ10ArrayStatsPfS_S_S_S_iE7min_val;
	add.s32 	%r14, %r34, %r33;
	st.shared.f32 	[%r14], %f85;
	mov.u32 	%r35, _ZZ10ArrayStatsPfS_S_S_S_iE7max_val;
	add.s32 	%r15, %r35, %r33;
	st.shared.f32 	[%r15], %f86;
	mov.u32 	%r36, _ZZ10ArrayStatsPfS_S_S_S_iE7sum_val;
	add.s32 	%r16, %r36, %r33;
	st.shared.f32 	[%r16], %f87;
	mov.u32 	%r37, _ZZ10ArrayStatsPfS_S_S_S_iE7sqr_val;
	add.s32 	%r17, %r37, %r33;
	st.shared.f32 	[%r17], %f88;
	bar.sync 	0;
	setp.lt.u32 	%p7, %r51, 2;
	@%p7 bra 	$L__BB0_11;
$L__BB0_8:
	shr.u32 	%r19, %r51, 1;
	setp.ge.u32 	%p8, %r3, %r19;
	@%p8 bra 	$L__BB0_10;
	shl.b32 	%r38, %r19, 2;
	add.s32 	%r39, %r16, %r38;
	ld.shared.f32 	%f53, [%r39];
	ld.shared.f32 	%f54, [%r16];
	add.f32 	%f55, %f53, %f54;
	st.shared.f32 	[%r16], %f55;
	add.s32 	%r40, %r17, %r38;
	ld.shared.f32 	%f56, [%r40];
	ld.shared.f32 	%f57, [%r17];
	add.f32 	%f58, %f56, %f57;
	st.shared.f32 	[%r17], %f58;
	ld.shared.f32 	%f59, [%r14];
	add.s32 	%r41, %r14, %r38;
	ld.shared.f32 	%f60, [%r41];
	min.f32 	%f61, %f59, %f60;
	st.shared.f32 	[%r14], %f61;
	ld.shared.f32 	%f62, [%r15];
	add.s32 	%r42, %r15, %r38;
	ld.shared.f32 	%f63, [%r42];
	max.f32 	%f64, %f62, %f63;
	st.shared.f32 	[%r15], %f64;
$L__BB0_10:
	bar.sync 	0;
	setp.gt.u32 	%p9, %r51, 3;
	mov.u32 	%r51, %r19;
	@%p9 bra 	$L__BB0_8;
$L__BB0_11:
	setp.ne.s32 	%p10, %r3, 0;
	@%p10 bra 	$L__BB0_13;
	ld.shared.u32 	%r43, [_ZZ10ArrayStatsPfS_S_S_S_iE7min_val];
	cvta.to.global.u64 	%rd15, %rd3;
	atom.global.min.s32 	%r44, [%rd15], %r43;
	ld.shared.u32 	%r45, [_ZZ10ArrayStatsPfS_S_S_S_iE7max_val];
	cvta.to.global.u64 	%rd16, %rd4;
	atom.global.max.s32 	%r46, [%rd16], %r45;
	ld.shared.f32 	%f65, [_ZZ10ArrayStatsPfS_S_S_S_iE7sum_val];
	cvta.to.global.u64 	%rd17, %rd2;
	atom.global.add.f32 	%f66, [%rd17], %f65;
	ld.shared.f32 	%f67, [_ZZ10ArrayStatsPfS_S_S_S_iE7sqr_val];
	cvta.to.global.u64 	%rd18, %rd5;
	atom.global.add.f32 	%f68, [%rd18], %f67;
$L__BB0_13:
	ret;

}


// ===== COMPILED SASS (sm_100) =====

	.target	sm_100

	.elftype	@"ET_EXEC"


//--------------------- .note.nv.tkinfo           --------------------------
	.section	.note.nv.tkinfo,"",@"SHT_NOTE"
	.sectionflags	@"SHF_NOTE_NV_TKINFO"
	.tkinfo
        /*0018*/ 	.word	0x00000002
        /*0030*/ 	.string	""
        /*0030*/ 	.string	"ptxas"
        /*0030*/ 	.string	"Cuda compilation tools, release 13.0, V13.0.88"
        /*0030*/ 	.string	"Build cuda_13.0.r13.0/compiler.36424714_0"
        /*0030*/ 	.string	"-arch sm_100 -m 64 "



//--------------------- .note.nv.cuinfo           --------------------------
	.section	.note.nv.cuinfo,"",@"SHT_NOTE"
	.sectionflags	@"SHF_NOTE_NV_CUINFO"
        /*0018*/ 	.short	0x0002
        /*001a*/ 	.short	0x0064
        /*001c*/ 	.short	0x0082
	.zero		2


//--------------------- .nv.info                  --------------------------
	.section	.nv.info,"",@"SHT_CUDA_INFO"
	.align	4


	//----- nvinfo : EIATTR_REGCOUNT
	.align		4
        /*0000*/ 	.byte	0x04, 0x2f
        /*0002*/ 	.short	(.L_1 - .L_0)
	.align		4
.L_0:
        /*0004*/ 	.word	index@(_Z10ArrayStatsPfS_S_S_S_i)
        /*0008*/ 	.word	0x00000016


	//----- nvinfo : EIATTR_FRAME_SIZE
	.align		4
.L_1:
        /*000c*/ 	.byte	0x04, 0x11
        /*000e*/ 	.short	(.L_3 - .L_2)
	.align		4
.L_2:
        /*0010*/ 	.word	index@(_Z10ArrayStatsPfS_S_S_S_i)
        /*0014*/ 	.word	0x00000000


	//----- nvinfo : EIATTR_MIN_STACK_SIZE
	.align		4
.L_3:
        /*0018*/ 	.byte	0x04, 0x12
        /*001a*/ 	.short	(.L_5 - .L_4)
	.align		4
.L_4:
        /*001c*/ 	.word	index@(_Z10ArrayStatsPfS_S_S_S_i)
        /*0020*/ 	.word	0x00000000
.L_5:


//--------------------- .nv.compat                --------------------------
	.section	.nv.compat,"",@"SHT_CUDA_COMPAT_INFO"
	.align	4
        /*0000*/ 	.byte	0x02, 0x09, 0x00, 0x00, 0x02, 0x02, 0x01, 0x00, 0x02, 0x05, 0x05, 0x00, 0x03, 0x07, 0x01, 0x01
        /*0010*/ 	.byte	0x02, 0x03, 0x00, 0x00, 0x02, 0x06, 0x01, 0x00, 0x04, 0x0b, 0x08, 0x00, 0x09, 0x00, 0x00, 0x00
        /*0020*/ 	.byte	0x00, 0x00, 0x00, 0x00


//--------------------- .nv.info._Z10ArrayStatsPfS_S_S_S_i --------------------------
	.section	.nv.info._Z10ArrayStatsPfS_S_S_S_i,"",@"SHT_CUDA_INFO"
	.sectionflags	@""
	.align	4


	//----- nvinfo : EIATTR_CUDA_API_VERSION
	.align		4
        /*0000*/ 	.byte	0x04, 0x37
        /*0002*/ 	.short	(.L_7 - .L_6)
.L_6:
        /*0004*/ 	.word	0x00000082


	//----- nvinfo : EIATTR_KPARAM_INFO
	.align		4
.L_7:
        /*0008*/ 	.byte	0x04, 0x17
        /*000a*/ 	.short	(.L_9 - .L_8)
.L_8:
        /*000c*/ 	.word	0x00000000
        /*0010*/ 	.short	0x0005
        /*0012*/ 	.short	0x0028
        /*0014*/ 	.byte	0x00, 0xf0, 0x11, 0x00


	//----- nvinfo : EIATTR_KPARAM_INFO
	.align		4
.L_9:
        /*0018*/ 	.byte	0x04, 0x17
        /*001a*/ 	.short	(.L_11 - .L_10)
.L_10:
        /*001c*/ 	.word	0x00000000
        /*0020*/ 	.short	0x0004
        /*0022*/ 	.short	0x0020
        /*0024*/ 	.byte	0x00, 0xf5, 0x21, 0x00


	//----- nvinfo : EIATTR_KPARAM_INFO
	.align		4
.L_11:
        /*0028*/ 	.byte	0x04, 0x17
        /*002a*/ 	.short	(.L_13 - .L_12)
.L_12:
        /*002c*/ 	.word	0x00000000
        /*0030*/ 	.short	0x0003
        /*0032*/ 	.short	0x0018
        /*0034*/ 	.byte	0x00, 0xf5, 0x21, 0x00


	//----- nvinfo : EIATTR_KPARAM_INFO
	.align		4
.L_13:
        /*0038*/ 	.byte	0x04, 0x17
        /*003a*/ 	.short	(.L_15 - .L_14)
.L_14:
        /*003c*/ 	.word	0x00000000
        /*0040*/ 	.short	0x0002
        /*0042*/ 	.short	0x0010
        /*0044*/ 	.byte	0x00, 0xf5, 0x21, 0x00


	//----- nvinfo : EIATTR_KPARAM_INFO
	.align		4
.L_15:
        /*0048*/ 	.byte	0x04, 0x17
        /*004a*/ 	.short	(.L_17 - .L_16)
.L_16:
        /*004c*/ 	.word	0x00000000
        /*0050*/ 	.short	0x0001
        /*0052*/ 	.short	0x0008
        /*0054*/ 	.byte	0x00, 0xf5, 0x21, 0x00


	//----- nvinfo : EIATTR_KPARAM_INFO
	.align		4
.L_17:
        /*0058*/ 	.byte	0x04, 0x17
        /*005a*/ 	.short	(.L_19 - .L_18)
.L_18:
        /*005c*/ 	.word	0x00000000
        /*0060*/ 	.short	0x0000
        /*0062*/ 	.short	0x0000
        /*0064*/ 	.byte	0x00, 0xf5, 0x21, 0x00


	//----- nvinfo : EIATTR_SPARSE_MMA_MASK
	.align		4
.L_19:
        /*0068*/ 	.byte	0x03, 0x50
        /*006a*/ 	.short	0x0000


	//----- nvinfo : EIATTR_MAXREG_COUNT
	.align		4
        /*006c*/ 	.byte	0x03, 0x1b
        /*006e*/ 	.short	0x00ff


	//----- nvinfo : EIATTR_NUM_BARRIERS
	.align		4
        /*0070*/ 	.byte	0x02, 0x4c
        /*0072*/ 	.byte	0x01
	.zero		1


	//----- nvinfo : EIATTR_MERCURY_ISA_VERSION
	.align		4
        /*0074*/ 	.byte	0x03, 0x5f
        /*0076*/ 	.short	0x0101


	//----- nvinfo : EIATTR_VRC_CTA_INIT_COUNT
	.align		4
        /*0078*/ 	.byte	0x02, 0x4a
	.zero		1
	.zero		1


	//----- nvinfo : EIATTR_EXIT_INSTR_OFFSETS
	.align		4
        /*007c*/ 	.byte	0x04, 0x1c
        /*007e*/ 	.short	(.L_21 - .L_20)


	//   ....[0]....
.L_20:
        /*0080*/ 	.word	0x000008f0


	//   ....[1]....
        /*0084*/ 	.word	0x000009f0


	//----- nvinfo : EIATTR_CRS_STACK_SIZE
	.align		4
.L_21:
        /*0088*/ 	.byte	0x04, 0x1e
        /*008a*/ 	.short	(.L_23 - .L_22)
.L_22:
        /*008c*/ 	.word	0x00000000


	//----- nvinfo : EIATTR_CBANK_PARAM_SIZE
	.align		4
.L_23:
        /*0090*/ 	.byte	0x03, 0x19
        /*0092*/ 	.short	0x002c


	//----- nvinfo : EIATTR_PARAM_CBANK
	.align		4
        /*0094*/ 	.byte	0x04, 0x0a
        /*0096*/ 	.short	(.L_25 - .L_24)
	.align		4
.L_24:
        /*0098*/ 	.word	index@(.nv.constant0._Z10ArrayStatsPfS_S_S_S_i)
        /*009c*/ 	.short	0x0380
        /*009e*/ 	.short	0x002c


	//----- nvinfo : EIATTR_SW_WAR
	.align		4
.L_25:
        /*00a0*/ 	.byte	0x04, 0x36
        /*00a2*/ 	.short	(.L_27 - .L_26)
.L_26:
        /*00a4*/ 	.word	0x00000008
.L_27:


//--------------------- .nv.callgraph             --------------------------
	.section	.nv.callgraph,"",@"SHT_CUDA_CALLGRAPH"
	.align	4
	.sectionentsize	8
	.align		4
        /*0000*/ 	.word	0x00000000
	.align		4
        /*0004*/ 	.word	0xffffffff
	.align		4
        /*0008*/ 	.word	0x00000000
	.align		4
        /*000c*/ 	.word	0xfffffffe
	.align		4
        /*0010*/ 	.word	0x00000000
	.align		4
        /*0014*/ 	.word	0xfffffffd
	.align		4
        /*0018*/ 	.word	0x00000000
	.align		4
        /*001c*/ 	.word	0xfffffffc


//--------------------- .text._Z10ArrayStatsPfS_S_S_S_i --------------------------
	.section	.text._Z10ArrayStatsPfS_S_S_S_i,"ax",@progbits
	.align	128
        .global         _Z10ArrayStatsPfS_S_S_S_i
        .type           _Z10ArrayStatsPfS_S_S_S_i,@function
        .size           _Z10ArrayStatsPfS_S_S_S_i,(.L_x_11 - _Z10ArrayStatsPfS_S_S_S_i)
        .other          _Z10ArrayStatsPfS_S_S_S_i,@"STO_CUDA_ENTRY STV_DEFAULT"
_Z10ArrayStatsPfS_S_S_S_i:
.text._Z10ArrayStatsPfS_S_S_S_i:
[----:B------:R-:W-:Y:S01]  /*0000*/  LDC R1, c[0x0][0x37c] ;  /* 0x0000df00ff017b82 */ /* 0x000fe20000000800 */
[----:B------:R-:W0:Y:S01]  /*0010*/  S2R R3, SR_CTAID.X ;  /* 0x0000000000037919 */ /* 0x000e220000002500 */
[----:B------:R-:W1:Y:S06]  /*0020*/  LDCU UR4, c[0x0][0x360] ;  /* 0x00006c00ff0477ac */ /* 0x000e6c0008000800 */
[----:B------:R-:W2:Y:S01]  /*0030*/  LDC R5, c[0x0][0x370] ;  /* 0x0000dc00ff057b82 */ /* 0x000ea20000000800 */
[----:B------:R-:W-:Y:S01]  /*0040*/  BSSY.RECONVERGENT B0, `(.L_x_0) ;  /* 0x0000058000007945 */ /* 0x000fe20003800200 */
[----:B------:R-:W0:Y:S01]  /*0050*/  S2R R0, SR_TID.X ;  /* 0x0000000000007919 */ /* 0x000e220000002100 */
[----:B------:R-:W3:Y:S01]  /*0060*/  LDCU UR5, c[0x0][0x3a8] ;  /* 0x00007500ff0577ac */ /* 0x000ee20008000800 */
[----:B------:R-:W-:-:S02]  /*0070*/  HFMA2 R12, -RZ, RZ, 0, 0 ;  /* 0x00000000ff0c7431 */ /* 0x000fc400000001ff */
[----:B------:R-:W-:Y:S01]  /*0080*/  IMAD.MOV.U32 R7, RZ, RZ, RZ ;  /* 0x000000ffff077224 */ /* 0x000fe200078e00ff */
[----:B------:R-:W4:Y:S01]  /*0090*/  LDCU.64 UR10, c[0x0][0x358] ;  /* 0x00006b00ff0a77ac */ /* 0x000f220008000a00 */
[----:B------:R-:W-:Y:S02]  /*00a0*/  IMAD.MOV.U32 R10, RZ, RZ, 0x7f7fffff ;  /* 0x7f7fffffff0a7424 */ /* 0x000fe400078e00ff */
[----:B------:R-:W-:Y:S02]  /*00b0*/  IMAD.MOV.U32 R11, RZ, RZ, RZ ;  /* 0x000000ffff0b7224 */ /* 0x000fe400078e00ff */
[----:B-1----:R-:W-:Y:S02]  /*00c0*/  IMAD.U32 R4, RZ, RZ, UR4 ;  /* 0x00000004ff047e24 */ /* 0x002fe4000f8e00ff */
[----:B--2---:R-:W-:Y:S02]  /*00d0*/  IMAD R5, R5, UR4, RZ ;  /* 0x0000000405057c24 */ /* 0x004fe4000f8e02ff */
[----:B0-----:R-:W-:-:S05]  /*00e0*/  IMAD R6, R3, UR4, R0 ;  /* 0x0000000403067c24 */ /* 0x001fca000f8e0200 */
[----:B---3--:R-:W-:-:S13]  /*00f0*/  ISETP.GE.AND P0, PT, R6, UR5, PT ;  /* 0x0000000506007c0c */ /* 0x008fda000bf06270 */
[----:B----4-:R-:W-:Y:S05]  /*0100*/  @P0 BRA `(.L_x_1) ;  /* 0x00000004002c0947 */ /* 0x010fea0003800000 */
[----:B------:R-:W0:Y:S01]  /*0110*/  I2F.U32.RP R10, R5 ;  /* 0x00000005000a7306 */ /* 0x000e220000209000 */
[C---:B------:R-:W-:Y:S01]  /*0120*/  IMAD.IADD R7, R5.reuse, 0x1, R6 ;  /* 0x0000000105077824 */ /* 0x040fe200078e0206 */
[----:B------:R-:W-:Y:S01]  /*0130*/  ISETP.NE.U32.AND P2, PT, R5, RZ, PT ;  /* 0x000000ff0500720c */ /* 0x000fe20003f45070 */
[----:B------:R-:W-:Y:S01]  /*0140*/  IMAD.MOV R11, RZ, RZ, -R5 ;  /* 0x000000ffff0b7224 */ /* 0x000fe200078e0a05 */
[----:B------:R-:W-:Y:S01]  /*0150*/  BSSY.RECONVERGENT B1, `(.L_x_2) ;  /* 0x000002e000017945 */ /* 0x000fe20003800200 */
[----:B------:R-:W-:Y:S01]  /*0160*/  IMAD.MOV.U32 R12, RZ, RZ, RZ ;  /* 0x000000ffff0c7224 */ /* 0x000fe200078e00ff */
[C---:B------:R-:W-:Y:S02]  /*0170*/  ISETP.GE.AND P0, PT, R7.reuse, UR5, PT ;  /* 0x0000000507007c0c */ /* 0x040fe4000bf06270 */
[----:B------:R-:W-:Y:S02]  /*0180*/  VIMNMX R8, PT, PT, R7, UR5, !PT ;  /* 0x0000000507087c48 */ /* 0x000fe4000ffe0100 */
[----:B------:R-:W-:-:S04]  /*0190*/  SEL R9, RZ, 0x1, P0 ;  /* 0x00000001ff097807 */ /* 0x000fc80000000000 */
[----:B------:R-:W-:Y:S01]  /*01a0*/  IADD3 R8, PT, PT, R8, -R7, -R9 ;  /* 0x8000000708087210 */ /* 0x000fe20007ffe809 */
[----:B0-----:R-:W0:Y:S02]  /*01b0*/  MUFU.RCP R10, R10 ;  /* 0x0000000a000a7308 */ /* 0x001e240000001000 */
[----:B0-----:R-:W-:-:S06]  /*01c0*/  IADD3 R2, PT, PT, R10, 0xffffffe, RZ ;  /* 0x0ffffffe0a027810 */ /* 0x001fcc0007ffe0ff */
[----:B------:R0:W1:Y:S02]  /*01d0*/  F2I.FTZ.U32.TRUNC.NTZ R3, R2 ;  /* 0x0000000200037305 */ /* 0x000064000021f000 */
[----:B0-----:R-:W-:Y:S01]  /*01e0*/  MOV R2, RZ ;  /* 0x000000ff00027202 */ /* 0x001fe20000000f00 */
[----:B-1----:R-:W-:-:S04]  /*01f0*/  IMAD R11, R11, R3, RZ ;  /* 0x000000030b0b7224 */ /* 0x002fc800078e02ff */
[----:B------:R-:W-:-:S04]  /*0200*/  IMAD.HI.U32 R3, R3, R11, R2 ;  /* 0x0000000b03037227 */ /* 0x000fc800078e0002 */
[----:B------:R-:W-:Y:S02]  /*0210*/  IMAD.MOV.U32 R11, RZ, RZ, RZ ;  /* 0x000000ffff0b7224 */ /* 0x000fe400078e00ff */
[----:B------:R-:W-:-:S04]  /*0220*/  IMAD.HI.U32 R10, R3, R8, RZ ;  /* 0x00000008030a7227 */ /* 0x000fc800078e00ff */
[----:B------:R-:W-:-:S04]  /*0230*/  IMAD.MOV R2, RZ, RZ, -R10 ;  /* 0x000000ffff027224 */ /* 0x000fc800078e0a0a */
[----:B------:R-:W-:Y:S02]  /*0240*/  IMAD R8, R5, R2, R8 ;  /* 0x0000000205087224 */ /* 0x000fe400078e0208 */
[----:B------:R-:W0:Y:S03]  /*0250*/  LDC.64 R2, c[0x0][0x380] ;  /* 0x0000e000ff027b82 */ /* 0x000e260000000a00 */
[----:B------:R-:W-:-:S13]  /*0260*/  ISETP.GE.U32.AND P0, PT, R8, R5, PT ;  /* 0x000000050800720c */ /* 0x000fda0003f06070 */
[----:B------:R-:W-:Y:S01]  /*0270*/  @P0 IMAD.IADD R8, R8, 0x1, -R5 ;  /* 0x0000000108080824 */ /* 0x000fe200078e0a05 */
[----:B------:R-:W-:-:S04]  /*0280*/  @P0 IADD3 R10, PT, PT, R10, 0x1, RZ ;  /* 0x000000010a0a0810 */ /* 0x000fc80007ffe0ff */
[----:B------:R-:W-:-:S13]  /*0290*/  ISETP.GE.U32.AND P1, PT, R8, R5, PT ;  /* 0x000000050800720c */ /* 0x000fda0003f26070 */
[----:B------:R-:W-:Y:S01]  /*02a0*/  @P1 VIADD R10, R10, 0x1 ;  /* 0x000000010a0a1836 */ /* 0x000fe20000000000 */
[----:B------:R-:W-:-:S05]  /*02b0*/  @!P2 LOP3.LUT R10, RZ, R5, RZ, 0x33, !PT ;  /* 0x00000005ff0aa212 */ /* 0x000fca00078e33ff */
[----:B------:R-:W-:Y:S01]  /*02c0*/  IMAD.IADD R13, R9, 0x1, R10 ;  /* 0x00000001090d7824 */ /* 0x000fe200078e020a */
[----:B------:R-:W-:-:S04]  /*02d0*/  MOV R10, 0x7f7fffff ;  /* 0x7f7fffff000a7802 */ /* 0x000fc80000000f00 */
[C---:B------:R-:W-:Y:S02]  /*02e0*/  LOP3.LUT R7, R13.reuse, 0x3, RZ, 0xc0, !PT ;  /* 0x000000030d077812 */ /* 0x040fe400078ec0ff */
[----:B------:R-:W-:Y:S02]  /*02f0*/  ISETP.GE.U32.AND P1, PT, R13, 0x3, PT ;  /* 0x000000030d00780c */ /* 0x000fe40003f26070 */
[----:B------:R-:W-:Y:S02]  /*0300*/  ISETP.NE.AND P0, PT, R7, 0x3, PT ;  /* 0x000000030700780c */ /* 0x000fe40003f05270 */
[----:B------:R-:W-:-:S11]  /*0310*/  MOV R7, RZ ;  /* 0x000000ff00077202 */ /* 0x000fd60000000f00 */
[----:B0-----:R-:W-:Y:S05]  /*0320*/  @!P0 BRA `(.L_x_3) ;  /* 0x0000000000408947 */ /* 0x001fea0003800000 */
[----:B------:R-:W0:Y:S01]  /*0330*/  LDC.64 R8, c[0x0][0x380] ;  /* 0x0000e000ff087b82 */ /* 0x000e220000000a00 */
[----:B------:R-:W-:Y:S02]  /*0340*/  VIADD R10, R13, 0x1 ;  /* 0x000000010d0a7836 */ /* 0x000fe40000000000 */
[----:B------:R-:W-:-:S03]  /*0350*/  IMAD.MOV.U32 R11, RZ, RZ, RZ ;  /* 0x000000ffff0b7224 */ /* 0x000fc600078e00ff */
[----:B------:R-:W-:Y:S02]  /*0360*/  LOP3.LUT R13, R10, 0x3, RZ, 0xc0, !PT ;  /* 0x000000030a0d7812 */ /* 0x000fe400078ec0ff */
[----:B------:R-:W-:Y:S02]  /*0370*/  MOV R10, 0x7f7fffff ;  /* 0x7f7fffff000a7802 */ /* 0x000fe40000000f00 */
[----:B------:R-:W-:-:S07]  /*0380*/  IADD3 R13, PT, PT, -R13, RZ, RZ ;  /* 0x000000ff0d0d7210 */ /* 0x000fce0007ffe1ff */
.L_x_4:
[----:B0-----:R-:W-:-:S06]  /*0390*/  IMAD.WIDE R14, R6, 0x4, R8 ;  /* 0x00000004060e7825 */ /* 0x001fcc00078e0208 */
[----:B------:R-:W2:Y:S01]  /*03a0*/  LDG.E R14, desc[UR10][R14.64] ;  /* 0x0000000a0e0e7981 */ /* 0x000ea2000c1e1900 */
[----:B------:R-:W-:Y:S01]  /*03b0*/  VIADD R13, R13, 0x1 ;  /* 0x000000010d0d7836 */ /* 0x000fe20000000000 */
[----:B------:R-:W-:-:S04]  /*03c0*/  IADD3 R6, PT, PT, R5, R6, RZ ;  /* 0x0000000605067210 */ /* 0x000fc80007ffe0ff */
[----:B------:R-:W-:Y:S01]  /*03d0*/  ISETP.NE.AND P0, PT, R13, RZ, PT ;  /* 0x000000ff0d00720c */ /* 0x000fe20003f05270 */
[C---:B--2---:R-:W-:Y:S01]  /*03e0*/  FADD R12, R14.reuse, R12 ;  /* 0x0000000c0e0c7221 */ /* 0x044fe20000000000 */
[C---:B------:R-:W-:Y:S01]  /*03f0*/  FFMA R11, R14.reuse, R14, R11 ;  /* 0x0000000e0e0b7223 */ /* 0x040fe2000000000b */
[C---:B------:R-:W-:Y:S02]  /*0400*/  FMNMX R10, R14.reuse, R10, PT ;  /* 0x0000000a0e0a7209 */ /* 0x040fe40003800000 */
[----:B------:R-:W-:-:S08]  /*0410*/  FMNMX R7, R14, R7, !PT ;  /* 0x000000070e077209 */ /* 0x000fd00007800000 */
[----:B------:R-:W-:Y:S05]  /*0420*/  @P0 BRA `(.L_x_4) ;  /* 0xfffffffc00d80947 */ /* 0x000fea000383ffff */
.L_x_3:
[----:B------:R-:W-:Y:S05]  /*0430*/  BSYNC.RECONVERGENT B1 ;  /* 0x0000000000017941 */ /* 0x000fea0003800200 */
.L_x_2:
[----:B------:R-:W-:Y:S05]  /*0440*/  @!P1 BRA `(.L_x_1) ;  /* 0x00000000005c9947 */ /* 0x000fea0003800000 */
.L_x_5:
[----:B------:R-:W-:-:S04]  /*0450*/  IMAD.WIDE R18, R6, 0x4, R2 ;  /* 0x0000000406127825 */ /* 0x000fc800078e0202 */
[C---:B------:R-:W-:Y:S02]  /*0460*/  IMAD.WIDE R8, R5.reuse, 0x4, R18 ;  /* 0x0000000405087825 */ /* 0x040fe400078e0212 */
[----:B------:R-:W2:Y:S02]  /*0470*/  LDG.E R18, desc[UR10][R18.64] ;  /* 0x0000000a12127981 */ /* 0x000ea4000c1e1900 */
[C---:B------:R-:W-:Y:S02]  /*0480*/  IMAD.WIDE R14, R5.reuse, 0x4, R8 ;  /* 0x00000004050e7825 */ /* 0x040fe400078e0208 */
[----:B------:R-:W3:Y:S02]  /*0490*/  LDG.E R8, desc[UR10][R8.64] ;  /* 0x0000000a08087981 */ /* 0x000ee4000c1e1900 */
[C---:B------:R-:W-:Y:S02]  /*04a0*/  IMAD.WIDE R16, R5.reuse, 0x4, R14 ;  /* 0x0000000405107825 */ /* 0x040fe400078e020e */
[----:B------:R-:W4:Y:S04]  /*04b0*/  LDG.E R14, desc[UR10][R14.64] ;  /* 0x0000000a0e0e7981 */ /* 0x000f28000c1e1900 */
[----:B------:R-:W5:Y:S01]  /*04c0*/  LDG.E R16, desc[UR10][R16.64] ;  /* 0x0000000a10107981 */ /* 0x000f62000c1e1900 */
[----:B------:R-:W-:-:S05]  /*04d0*/  IMAD R6, R5, 0x4, R6 ;  /* 0x0000000405067824 */ /* 0x000fca00078e0206 */
[----:B------:R-:W-:Y:S01]  /*04e0*/  ISETP.GE.AND P0, PT, R6, UR5, PT ;  /* 0x0000000506007c0c */ /* 0x000fe2000bf06270 */
[C---:B--2---:R-:W-:Y:S01]  /*04f0*/  FADD R12, R18.reuse, R12 ;  /* 0x0000000c120c7221 */ /* 0x044fe20000000000 */
[----:B------:R-:W-:-:S03]  /*0500*/  FFMA R11, R18, R18, R11 ;  /* 0x00000012120b7223 */ /* 0x000fc6000000000b */
[--C-:B---3--:R-:W-:Y:S01]  /*0510*/  FADD R12, R12, R8.reuse ;  /* 0x000000080c0c7221 */ /* 0x108fe20000000000 */
[----:B------:R-:W-:Y:S01]  /*0520*/  FFMA R11, R8, R8, R11 ;  /* 0x00000008080b7223 */ /* 0x000fe2000000000b */
[-CC-:B------:R-:W-:Y:S02]  /*0530*/  FMNMX3 R10, R10, R18.reuse, R8.reuse, PT ;  /* 0x000000120a0a7276 */ /* 0x180fe40003800008 */
[----:B------:R-:W-:Y:S01]  /*0540*/  FMNMX3 R7, R7, R18, R8, !PT ;  /* 0x0000001207077276 */ /* 0x000fe20007800008 */
[----:B----4-:R-:W-:Y:S01]  /*0550*/  FADD R12, R12, R14 ;  /* 0x0000000e0c0c7221 */ /* 0x010fe20000000000 */
[-C--:B------:R-:W-:Y:S01]  /*0560*/  FFMA R11, R14, R14.reuse, R11 ;  /* 0x0000000e0e0b7223 */ /* 0x080fe2000000000b */
[-CC-:B-----5:R-:W-:Y:S02]  /*0570*/  FMNMX3 R10, R10, R14.reuse, R16.reuse, PT ;  /* 0x0000000e0a0a7276 */ /* 0x1a0fe40003800010 */
[--C-:B------:R-:W-:Y:S01]  /*0580*/  FADD R12, R12, R16.reuse ;  /* 0x000000100c0c7221 */ /* 0x100fe20000000000 */
[----:B------:R-:W-:Y:S01]  /*0590*/  FMNMX3 R7, R7, R14, R16, !PT ;  /* 0x0000000e07077276 */ /* 0x000fe20007800010 */
[----:B------:R-:W-:Y:S01]  /*05a0*/  FFMA R11, R16, R16, R11 ;  /* 0x00000010100b7223 */ /* 0x000fe2000000000b */
[----:B------:R-:W-:Y:S06]  /*05b0*/  @!P0 BRA `(.L_x_5) ;  /* 0xfffffffc00a48947 */ /* 0x000fec000383ffff */
.L_x_1:
[----:B------:R-:W-:Y:S05]  /*05c0*/  BSYNC.RECONVERGENT B0 ;  /* 0x0000000000007941 */ /* 0x000fea0003800200 */
.L_x_0:
[----:B------:R-:W0:Y:S01]  /*05d0*/  S2UR UR7, SR_CgaCtaId ;  /* 0x00000000000779c3 */ /* 0x000e220000008800 */
[----:B------:R-:W-:Y:S01]  /*05e0*/  UMOV UR4, 0x400 ;  /* 0x0000040000047882 */ /* 0x000fe20000000000 */
[----:B------:R-:W-:Y:S01]  /*05f0*/  ISETP.GE.U32.AND P0, PT, R4, 0x2, PT ;  /* 0x000000020400780c */ /* 0x000fe20003f06070 */
[----:B------:R-:W-:Y:S02]  /*0600*/  UIADD3 UR5, UPT, UPT, UR4, 0x400, URZ ;  /* 0x0000040004057890 */ /* 0x000fe4000fffe0ff */
[----:B------:R-:W-:Y:S02]  /*0610*/  UIADD3 UR6, UPT, UPT, UR4, 0x800, URZ ;  /* 0x0000080004067890 */ /* 0x000fe4000fffe0ff */
[----:B0-----:R-:W-:Y:S02]  /*0620*/  ULEA UR8, UR7, UR4, 0x18 ;  /* 0x0000000407087291 */ /* 0x001fe4000f8ec0ff */
[----:B------:R-:W-:Y:S02]  /*0630*/  UIADD3 UR4, UPT, UPT, UR4, 0xc00, URZ ;  /* 0x00000c0004047890 */ /* 0x000fe4000fffe0ff */
[----:B------:R-:W-:-:S02]  /*0640*/  ULEA UR5, UR7, UR5, 0x18 ;  /* 0x0000000507057291 */ /* 0x000fc4000f8ec0ff */
[----:B------:R-:W-:Y:S01]  /*0650*/  ULEA UR6, UR7, UR6, 0x18 ;  /* 0x0000000607067291 */ /* 0x000fe2000f8ec0ff */
[C---:B------:R-:W-:Y:S01]  /*0660*/  LEA R3, R0.reuse, UR8, 0x2 ;  /* 0x0000000800037c11 */ /* 0x040fe2000f8e10ff */
[----:B------:R-:W-:Y:S02]  /*0670*/  ULEA UR4, UR7, UR4, 0x18 ;  /* 0x0000000407047291 */ /* 0x000fe4000f8ec0ff */
[C---:B------:R-:W-:Y:S02]  /*0680*/  LEA R2, R0.reuse, UR5, 0x2 ;  /* 0x0000000500027c11 */ /* 0x040fe4000f8e10ff */
[C---:B------:R-:W-:Y:S01]  /*0690*/  LEA R5, R0.reuse, UR6, 0x2 ;  /* 0x0000000600057c11 */ /* 0x040fe2000f8e10ff */
[----:B------:R0:W-:Y:S01]  /*06a0*/  STS [R3], R10 ;  /* 0x0000000a03007388 */ /* 0x0001e20000000800 */
[----:B------:R-:W-:-:S03]  /*06b0*/  LEA R6, R0, UR4, 0x2 ;  /* 0x0000000400067c11 */ /* 0x000fc6000f8e10ff */
[----:B------:R0:W-:Y:S04]  /*06c0*/  STS [R2], R7 ;  /* 0x0000000702007388 */ /* 0x0001e80000000800 */
[----:B------:R0:W-:Y:S04]  /*06d0*/  STS [R5], R12 ;  /* 0x0000000c05007388 */ /* 0x0001e80000000800 */
[----:B------:R0:W-:Y:S01]  /*06e0*/  STS [R6], R11 ;  /* 0x0000000b06007388 */ /* 0x0001e20000000800 */
[----:B------:R-:W-:Y:S06]  /*06f0*/  BAR.SYNC.DEFER_BLOCKING 0x0 ;  /* 0x0000000000007b1d */ /* 0x000fec0000010000 */
[----:B------:R-:W-:Y:S05]  /*0700*/  @!P0 BRA `(.L_x_6) ;  /* 0x0000000000748947 */ /* 0x000fea0003800000 */
.L_x_9:
[----:B------:R-:W-:Y:S01]  /*0710*/  SHF.R.U32.HI R15, RZ, 0x1, R4 ;  /* 0x00000001ff0f7819 */ /* 0x000fe20000011604 */
[----:B------:R-:W-:Y:S03]  /*0720*/  BSSY.RECONVERGENT B0, `(.L_x_7) ;  /* 0x0000017000007945 */ /* 0x000fe60003800200 */
[----:B------:R-:W-:-:S13]  /*0730*/  ISETP.GE.U32.AND P0, PT, R0, R15, PT ;  /* 0x0000000f0000720c */ /* 0x000fda0003f06070 */
[----:B-1----:R-:W-:Y:S05]  /*0740*/  @P0 BRA `(.L_x_8) ;  /* 0x0000000000500947 */ /* 0x002fea0003800000 */
[C---:B0-----:R-:W-:Y:S01]  /*0750*/  LEA R7, R15.reuse, R5, 0x2 ;  /* 0x000000050f077211 */ /* 0x041fe200078e10ff */
[----:B------:R-:W-:Y:S01]  /*0760*/  LDS R8, [R5] ;  /* 0x0000000005087984 */ /* 0x000fe20000000800 */
[C---:B------:R-:W-:Y:S01]  /*0770*/  IMAD R9, R15.reuse, 0x4, R6 ;  /* 0x000000040f097824 */ /* 0x040fe200078e0206 */
[----:B------:R-:W-:-:S03]  /*0780*/  LEA R12, R15, R3, 0x2 ;  /* 0x000000030f0c7211 */ /* 0x000fc600078e10ff */
[----:B------:R-:W0:Y:S02]  /*0790*/  LDS R7, [R7] ;  /* 0x0000000007077984 */ /* 0x000e240000000800 */
[----:B0-----:R-:W-:-:S05]  /*07a0*/  FADD R8, R7, R8 ;  /* 0x0000000807087221 */ /* 0x001fca0000000000 */
[----:B------:R-:W-:Y:S04]  /*07b0*/  STS [R5], R8 ;  /* 0x0000000805007388 */ /* 0x000fe80000000800 */
[----:B------:R-:W-:Y:S04]  /*07c0*/  LDS R9, [R9] ;  /* 0x0000000009097984 */ /* 0x000fe80000000800 */
[----:B------:R-:W0:Y:S02]  /*07d0*/  LDS R10, [R6] ;  /* 0x00000000060a7984 */ /* 0x000e240000000800 */
[----:B0-----:R-:W-:-:S05]  /*07e0*/  FADD R11, R9, R10 ;  /* 0x0000000a090b7221 */ /* 0x001fca0000000000 */
[----:B------:R-:W-:Y:S04]  /*07f0*/  STS [R6], R11 ;  /* 0x0000000b06007388 */ /* 0x000fe80000000800 */
[----:B------:R-:W-:Y:S04]  /*0800*/  LDS R13, [R12] ;  /* 0x000000000c0d7984 */ /* 0x000fe80000000800 */
[----:B------:R-:W0:Y:S02]  /*0810*/  LDS R10, [R3] ;  /* 0x00000000030a7984 */ /* 0x000e240000000800 */
[----:B0-----:R-:W-:Y:S01]  /*0820*/  FMNMX R10, R10, R13, PT ;  /* 0x0000000d0a0a7209 */ /* 0x001fe20003800000 */
[----:B------:R-:W-:-:S04]  /*0830*/  IMAD R13, R15, 0x4, R2 ;  /* 0x000000040f0d7824 */ /* 0x000fc800078e0202 */
[----:B------:R-:W-:Y:S04]  /*0840*/  STS [R3], R10 ;  /* 0x0000000a03007388 */ /* 0x000fe80000000800 */
[----:B------:R-:W-:Y:S04]  /*0850*/  LDS R8, [R13] ;  /* 0x000000000d087984 */ /* 0x000fe80000000800 */
[----:B------:R-:W0:Y:S02]  /*0860*/  LDS R7, [R2] ;  /* 0x0000000002077984 */ /* 0x000e240000000800 */
[----:B0-----:R-:W-:-:S05]  /*0870*/  FMNMX R7, R7, R8, !PT ;  /* 0x0000000807077209 */ /* 0x001fca0007800000 */
[----:B------:R1:W-:Y:S02]  /*0880*/  STS [R2], R7 ;  /* 0x0000000702007388 */ /* 0x0003e40000000800 */
.L_x_8:
[----:B------:R-:W-:Y:S05]  /*0890*/  BSYNC.RECONVERGENT B0 ;  /* 0x0000000000007941 */ /* 0x000fea0003800200 */
.L_x_7:
[----:B------:R-:W-:Y:S01]  /*08a0*/  BAR.SYNC.DEFER_BLOCKING 0x0 ;  /* 0x0000000000007b1d */ /* 0x000fe20000010000 */
[----:B------:R-:W-:Y:S02]  /*08b0*/  ISETP.GT.U32.AND P0, PT, R4, 0x3, PT ;  /* 0x000000030400780c */ /* 0x000fe40003f04070 */
[----:B------:R-:W-:-:S11]  /*08c0*/  MOV R4, R15 ;  /* 0x0000000f00047202 */ /* 0x000fd60000000f00 */
[----:B------:R-:W-:Y:S05]  /*08d0*/  @P0 BRA `(.L_x_9) ;  /* 0xfffffffc008c0947 */ /* 0x000fea000383ffff */
.L_x_6:
[----:B------:R-:W-:-:S13]  /*08e0*/  ISETP.NE.AND P0, PT, R0, RZ, PT ;  /* 0x000000ff0000720c */ /* 0x000fda0003f05270 */
[----:B------:R-:W-:Y:S05]  /*08f0*/  @P0 EXIT ;  /* 0x000000000000094d */ /* 0x000fea0003800000 */
[----:B------:R-:W2:Y:S01]  /*0900*/  S2UR UR5, SR_CgaCtaId ;  /* 0x00000000000579c3 */ /* 0x000ea20000008800 */
[----:B------:R-:W-:-:S07]  /*0910*/  UMOV UR4, 0x400 ;  /* 0x0000040000047882 */ /* 0x000fce0000000000 */
[----:B01----:R-:W0:Y:S08]  /*0920*/  LDC.64 R2, c[0x0][0x390] ;  /* 0x0000e400ff027b82 */ /* 0x003e300000000a00 */
[----:B------:R-:W1:Y:S01]  /*0930*/  LDC.64 R4, c[0x0][0x398] ;  /* 0x0000e600ff047b82 */ /* 0x000e620000000a00 */
[----:B--2---:R-:W-:-:S07]  /*0940*/  ULEA UR4, UR5, UR4, 0x18 ;  /* 0x0000000405047291 */ /* 0x004fce000f8ec0ff */
[----:B------:R-:W2:Y:S02]  /*0950*/  LDC.64 R6, c[0x0][0x388] ;  /* 0x0000e200ff067b82 */ /* 0x000ea40000000a00 */
[----:B------:R-:W0:Y:S06]  /*0960*/  LDS R11, [UR4] ;  /* 0x00000004ff0b7984 */ /* 0x000e2c0008000800 */
[----:B------:R-:W3:Y:S01]  /*0970*/  LDC.64 R8, c[0x0][0x3a0] ;  /* 0x0000e800ff087b82 */ /* 0x000ee20000000a00 */
[----:B------:R-:W1:Y:S04]  /*0980*/  LDS R13, [UR4+0x400] ;  /* 0x00040004ff0d7984 */ /* 0x000e680008000800 */
[----:B------:R-:W2:Y:S04]  /*0990*/  LDS R15, [UR4+0x800] ;  /* 0x00080004ff0f7984 */ /* 0x000ea80008000800 */
[----:B------:R-:W3:Y:S04]  /*09a0*/  LDS R17, [UR4+0xc00] ;  /* 0x000c0004ff117984 */ /* 0x000ee80008000800 */
[----:B0-----:R-:W-:Y:S04]  /*09b0*/  REDG.E.MIN.S32.STRONG.GPU desc[UR10][R2.64], R11 ;  /* 0x0000000b0200798e */ /* 0x001fe8000c92e30a */
[----:B-1----:R-:W-:Y:S04]  /*09c0*/  REDG.E.MAX.S32.STRONG.GPU desc[UR10][R4.64], R13 ;  /* 0x0000000d0400798e */ /* 0x002fe8000d12e30a */
[----:B--2---:R-:W-:Y:S04]  /*09d0*/  REDG.E.ADD.F32.FTZ.RN.STRONG.GPU desc[UR10][R6.64], R15 ;  /* 0x0000000f060079a6 */ /* 0x004fe8000c12f30a */
[----:B---3--:R-:W-:Y:S01]  /*09e0*/  REDG.E.ADD.F32.FTZ.RN.STRONG.GPU desc[UR10][R8.64], R17 ;  /* 0x00000011080079a6 */ /* 0x008fe2000c12f30a */
[----:B------:R-:W-:Y:S05]  /*09f0*/  EXIT ;  /* 0x000000000000794d */ /* 0x000fea0003800000 */
.L_x_10:
[----:B------:R-:W-:-:S00]  /*0a00*/  BRA `(.L_x_10) ;  /* 0xfffffffc00fc7947 */ /* 0x000fc0000383ffff */
[----:B------:R-:W-:-:S00]  /*0a10*/  NOP ;  /* 0x0000000000007918 */ /* 0x000fc00000000000 */
        /* <DEDUP_REMOVED lines=14> */
.L_x_11:


//--------------------- .nv.shared._Z10ArrayStatsPfS_S_S_S_i --------------------------
	.section	.nv.shared._Z10ArrayStatsPfS_S_S_S_i,"aw",@nobits
	.sectionflags	@""
	.align	4
.nv.shared._Z10ArrayStatsPfS_S_S_S_i:
	.zero		5120


//--------------------- .nv.shared.reserved.0     --------------------------
	.section	.nv.shared.reserved.0,"aw",@nobits
	.weak		__nv_reservedSMEM_offset_0_alias
	.size		__nv_reservedSMEM_offset_0_alias, 0, 64
	.other		__nv_reservedSMEM_offset_0_alias,@"STO_CUDA_RESERVED_SHARED STV_DEFAULT"
__nv_reservedSMEM_offset_0_alias:
	.zero		0
	.zero		64


//--------------------- .nv.constant0._Z10ArrayStatsPfS_S_S_S_i --------------------------
	.section	.nv.constant0._Z10ArrayStatsPfS_S_S_S_i,"a",@progbits
	.sectionflags	@""
	.align	4
.nv.constant0._Z10ArrayStatsPfS_S_S_S_i:
	.zero		940


//--------------------- SYMBOLS --------------------------

	.type		.nv.reservedSmem.offset0,@object
	.size		.nv.reservedSmem.offset0,0x4
	.type		.nv.reservedSmem.cap,@object
	.size		.nv.reservedSmem.cap,0x4
